//
// Generated by NVIDIA NVVM Compiler
//
// Compiler Build ID: CL-36424714
// Cuda compilation tools, release 13.0, V13.0.88
// Based on NVVM 20.0.0
//

.version 9.0
.target sm_100
.address_size 64

	// .globl	sum_every_n_upto_m_2_7_f
.extern .func  (.param .b32 func_retval0) vprintf
(
	.param .b64 vprintf_param_0,
	.param .b64 vprintf_param_1
)
;
.global .align 1 .b8 $str[12] = {37, 100, 32, 32, 37, 100, 32, 32, 37, 100, 10};

.visible .entry sum_every_n_upto_m_2_7_f(
	.param .u64 .ptr .align 1 sum_every_n_upto_m_2_7_f_param_0,
	.param .u32 sum_every_n_upto_m_2_7_f_param_1
)
{
	.local .align 8 .b8 	__local_depot0[16];
	.reg .b64 	%SP;
	.reg .b64 	%SPL;
	.reg .pred 	%p<3>;
	.reg .b32 	%r<15>;
	.reg .b32 	%f<4>;
	.reg .b64 	%rd<9>;

	mov.u64 	%SPL, __local_depot0;
	cvta.local.u64 	%SP, %SPL;
	ld.param.u64 	%rd1, [sum_every_n_upto_m_2_7_f_param_0];
	ld.param.u32 	%r4, [sum_every_n_upto_m_2_7_f_param_1];
	mov.u32 	%r5, %ntid.x;
	mov.u32 	%r6, %ctaid.x;
	mov.u32 	%r7, %tid.x;
	mad.lo.s32 	%r1, %r5, %r6, %r7;
	and.b32  	%r2, %r1, 1;
	and.b32  	%r8, %r1, -2;
	mul.lo.s32 	%r9, %r8, 7;
	shr.u32 	%r10, %r9, 1;
	shl.b32 	%r11, %r1, 2;
	and.b32  	%r12, %r11, 4;
	add.s32 	%r3, %r10, %r12;
	setp.gt.u32 	%p1, %r1, 49;
	@%p1 bra 	$L__BB0_2;
	add.u64 	%rd2, %SP, 0;
	add.u64 	%rd3, %SPL, 0;
	st.local.v2.u32 	[%rd3], {%r1, %r2};
	st.local.u32 	[%rd3+8], %r3;
	mov.u64 	%rd4, $str;
	cvta.global.u64 	%rd5, %rd4;
	{ // callseq 0, 0
	.param .b64 param0;
	st.param.b64 	[param0], %rd5;
	.param .b64 param1;
	st.param.b64 	[param1], %rd2;
	.param .b32 retval0;
	call.uni (retval0), 
	vprintf, 
	(
	param0, 
	param1
	);
	ld.param.b32 	%r13, [retval0];
	} // callseq 0
$L__BB0_2:
	setp.ge.u32 	%p2, %r3, %r4;
	@%p2 bra 	$L__BB0_4;
	cvta.to.global.u64 	%rd6, %rd1;
	mul.wide.u32 	%rd7, %r3, 4;
	add.s64 	%rd8, %rd6, %rd7;
	ld.global.f32 	%f1, [%rd8+8];
	ld.global.f32 	%f2, [%rd8];
	add.f32 	%f3, %f1, %f2;
	st.global.f32 	[%rd8], %f3;
$L__BB0_4:
	ret;

}


// ===== COMPILED SASS (sm_100) =====

	.target	sm_100

	.elftype	@"ET_EXEC"


//--------------------- .note.nv.tkinfo           --------------------------
	.section	.note.nv.tkinfo,"",@"SHT_NOTE"
	.sectionflags	@"SHF_NOTE_NV_TKINFO"
	.tkinfo
        /*0018*/ 	.word	0x00000002
        /*0030*/ 	.string	""
        /*0030*/ 	.string	"ptxas"
        /*0030*/ 	.string	"Cuda compilation tools, release 13.0, V13.0.88"
        /*0030*/ 	.string	"Build cuda_13.0.r13.0/compiler.36424714_0"
        /*0030*/ 	.string	"-arch sm_100 -m 64 "



//--------------------- .note.nv.cuinfo           --------------------------
	.section	.note.nv.cuinfo,"",@"SHT_NOTE"
	.sectionflags	@"SHF_NOTE_NV_CUINFO"
        /*0018*/ 	.short	0x0002
        /*001a*/ 	.short	0x0064
        /*001c*/ 	.short	0x0082
	.zero		2


//--------------------- .nv.info                  --------------------------
	.section	.nv.info,"",@"SHT_CUDA_INFO"
	.align	4


	//----- nvinfo : EIATTR_REGCOUNT
	.align		4
        /*0000*/ 	.byte	0x04, 0x2f
        /*0002*/ 	.short	(.L_2 - .L_1)
	.align		4
.L_1:
        /*0004*/ 	.word	index@(sum_every_n_upto_m_2_7_f)
        /*0008*/ 	.word	0x00000018


	//----- nvinfo : EIATTR_FRAME_SIZE
	.align		4
.L_2:
        /*000c*/ 	.byte	0x04, 0x11
        /*000e*/ 	.short	(.L_4 - .L_3)
	.align		4
.L_3:
        /*0010*/ 	.word	index@(sum_every_n_upto_m_2_7_f)
        /*0014*/ 	.word	0x00000010


	//----- nvinfo : EIATTR_MIN_STACK_SIZE
	.align		4
.L_4:
        /*0018*/ 	.byte	0x04, 0x12
        /*001a*/ 	.short	(.L_6 - .L_5)
	.align		4
.L_5:
        /*001c*/ 	.word	index@(sum_every_n_upto_m_2_7_f)
        /*0020*/ 	.word	0x00000010
.L_6:


//--------------------- .nv.compat                --------------------------
	.section	.nv.compat,"",@"SHT_CUDA_COMPAT_INFO"
	.align	4
        /*0000*/ 	.byte	0x02, 0x09, 0x00, 0x00, 0x02, 0x02, 0x01, 0x00, 0x02, 0x05, 0x05, 0x00, 0x03, 0x07, 0x01, 0x01
        /*0010*/ 	.byte	0x02, 0x03, 0x00, 0x00, 0x02, 0x06, 0x01, 0x00, 0x04, 0x0b, 0x08, 0x00, 0x09, 0x00, 0x00, 0x00
        /*0020*/ 	.byte	0x00, 0x00, 0x00, 0x00


//--------------------- .nv.info.sum_every_n_upto_m_2_7_f --------------------------
	.section	.nv.info.sum_every_n_upto_m_2_7_f,"",@"SHT_CUDA_INFO"
	.sectionflags	@""
	.align	4


	//----- nvinfo : EIATTR_CUDA_API_VERSION
	.align		4
        /*0000*/ 	.byte	0x04, 0x37
        /*0002*/ 	.short	(.L_8 - .L_7)
.L_7:
        /*0004*/ 	.word	0x00000082


	//----- nvinfo : EIATTR_KPARAM_INFO
	.align		4
.L_8:
        /*0008*/ 	.byte	0x04, 0x17
        /*000a*/ 	.short	(.L_10 - .L_9)
.L_9:
        /*000c*/ 	.word	0x00000000
        /*0010*/ 	.short	0x0001
        /*0012*/ 	.short	0x0008
        /*0014*/ 	.byte	0x00, 0xf0, 0x11, 0x00


	//----- nvinfo : EIATTR_KPARAM_INFO
	.align		4
.L_10:
        /*0018*/ 	.byte	0x04, 0x17
        /*001a*/ 	.short	(.L_12 - .L_11)
.L_11:
        /*001c*/ 	.word	0x00000000
        /*0020*/ 	.short	0x0000
        /*0022*/ 	.short	0x0000
        /*0024*/ 	.byte	0x00, 0xf5, 0x21, 0x00


	//----- nvinfo : EIATTR_SPARSE_MMA_MASK
	.align		4
.L_12:
        /*0028*/ 	.byte	0x03, 0x50
        /*002a*/ 	.short	0x0000


	//----- nvinfo : EIATTR_MAXREG_COUNT
	.align		4
        /*002c*/ 	.byte	0x03, 0x1b
        /*002e*/ 	.short	0x00ff


	//----- nvinfo : EIATTR_EXTERNS
	.align		4
        /*0030*/ 	.byte	0x04, 0x0f
        /*0032*/ 	.short	(.L_14 - .L_13)


	//   ....[0]....
	.align		4
.L_13:
        /*0034*/ 	.word	index@(vprintf)


	//----- nvinfo : EIATTR_MERCURY_ISA_VERSION
	.align		4
.L_14:
        /*0038*/ 	.byte	0x03, 0x5f
        /*003a*/ 	.short	0x0101


	//----- nvinfo : EIATTR_VRC_CTA_INIT_COUNT
	.align		4
        /*003c*/ 	.byte	0x02, 0x4a
	.zero		1
	.zero		1


	//----- nvinfo : EIATTR_SYSCALL_OFFSETS
	.align		4
        /*0040*/ 	.byte	0x04, 0x46
        /*0042*/ 	.short	(.L_16 - .L_15)


	//   ....[0]....
.L_15:
        /*0044*/ 	.word	0x000001b0


	//----- nvinfo : EIATTR_EXIT_INSTR_OFFSETS
	.align		4
.L_16:
        /*0048*/ 	.byte	0x04, 0x1c
        /*004a*/ 	.short	(.L_18 - .L_17)


	//   ....[0]....
.L_17:
        /*004c*/ 	.word	0x000001f0


	//   ....[1]....
        /*0050*/ 	.word	0x00000270


	//----- nvinfo : EIATTR_CRS_STACK_SIZE
	.align		4
.L_18:
        /*0054*/ 	.byte	0x04, 0x1e
        /*0056*/ 	.short	(.L_20 - .L_19)
.L_19:
        /*0058*/ 	.word	0x00000000


	//----- nvinfo : EIATTR_CBANK_PARAM_SIZE
	.align		4
.L_20:
        /*005c*/ 	.byte	0x03, 0x19
        /*005e*/ 	.short	0x000c


	//----- nvinfo : EIATTR_PARAM_CBANK
	.align		4
        /*0060*/ 	.byte	0x04, 0x0a
        /*0062*/ 	.short	(.L_22 - .L_21)
	.align		4
.L_21:
        /*0064*/ 	.word	index@(.nv.constant0.sum_every_n_upto_m_2_7_f)
        /*0068*/ 	.short	0x0380
        /*006a*/ 	.short	0x000c


	//----- nvinfo : EIATTR_SW_WAR
	.align		4
.L_22:
        /*006c*/ 	.byte	0x04, 0x36
        /*006e*/ 	.short	(.L_24 - .L_23)
.L_23:
        /*0070*/ 	.word	0x00000008
.L_24:


//--------------------- .nv.callgraph             --------------------------
	.section	.nv.callgraph,"",@"SHT_CUDA_CALLGRAPH"
	.align	4
	.sectionentsize	8
	.align		4
        /*0000*/ 	.word	0x00000000
	.align		4
        /*0004*/ 	.word	0xffffffff
	.align		4
        /*0008*/ 	.word	index@(sum_every_n_upto_m_2_7_f)
	.align		4
        /*000c*/ 	.word	index@(vprintf)
	.align		4
        /*0010*/ 	.word	0x00000000
	.align		4
        /*0014*/ 	.word	0xfffffffe
	.align		4
        /*0018*/ 	.word	0x00000000
	.align		4
        /*001c*/ 	.word	0xfffffffd
	.align		4
        /*0020*/ 	.word	0x00000000
	.align		4
        /*0024*/ 	.word	0xfffffffc


//--------------------- .nv.constant4             --------------------------
	.section	.nv.constant4,"a",@progbits
	.align	8
	.align		8
.nv.constant4:
        /*0000*/ 	.dword	vprintf
	.align		8
        /*0008*/ 	.dword	$str


//--------------------- .text.sum_every_n_upto_m_2_7_f --------------------------
	.section	.text.sum_every_n_upto_m_2_7_f,"ax",@progbits
	.align	128
        .global         sum_every_n_upto_m_2_7_f
        .type           sum_every_n_upto_m_2_7_f,@function
        .size           sum_every_n_upto_m_2_7_f,(.L_x_3 - sum_every_n_upto_m_2_7_f)
        .other          sum_every_n_upto_m_2_7_f,@"STO_CUDA_ENTRY STV_DEFAULT"
sum_every_n_upto_m_2_7_f:
.text.sum_every_n_upto_m_2_7_f:
[----:B------:R-:W0:Y:S01]  /*0000*/  LDC R1, c[0x0][0x37c] ;  /* 0x0000df00ff017b82 */ /* 0x000e220000000800 */
[----:B------:R-:W1:Y:S01]  /*0010*/  S2R R2, SR_CTAID.X ;  /* 0x0000000000027919 */ /* 0x000e620000002500 */
[----:B------:R-:W2:Y:S01]  /*0020*/  LDCU UR5, c[0x0][0x2fc] ;  /* 0x00005f80ff0577ac */ /* 0x000ea20008000800 */
[----:B0-----:R-:W-:Y:S01]  /*0030*/  VIADD R1, R1, 0xfffffff0 ;  /* 0xfffffff001017836 */ /* 0x001fe20000000000 */
[----:B------:R-:W-:Y:S01]  /*0040*/  BSSY.RECONVERGENT B6, `(.L_x_0) ;  /* 0x0000018000067945 */ /* 0x000fe20003800200 */
[----:B------:R-:W1:Y:S01]  /*0050*/  S2R R3, SR_TID.X ;  /* 0x0000000000037919 */ /* 0x000e620000002100 */
[----:B------:R-:W1:Y:S01]  /*0060*/  LDCU UR6, c[0x0][0x360] ;  /* 0x00006c00ff0677ac */ /* 0x000e620008000800 */
[----:B------:R-:W0:Y:S02]  /*0070*/  LDCU UR4, c[0x0][0x2f8] ;  /* 0x00005f00ff0477ac */ /* 0x000e240008000800 */
[----:B0-----:R-:W-:-:S05]  /*0080*/  IADD3 R6, P1, PT, R1, UR4, RZ ;  /* 0x0000000401067c10 */ /* 0x001fca000ff3e0ff */
[----:B--2---:R-:W-:Y:S02]  /*0090*/  IMAD.X R7, RZ, RZ, UR5, P1 ;  /* 0x00000005ff077e24 */ /* 0x004fe400088e06ff */
[----:B-1----:R-:W-:-:S04]  /*00a0*/  IMAD R2, R2, UR6, R3 ;  /* 0x0000000602027c24 */ /* 0x002fc8000f8e0203 */
[C---:B------:R-:W-:Y:S01]  /*00b0*/  IMAD.SHL.U32 R3, R2.reuse, 0x4, RZ ;  /* 0x0000000402037824 */ /* 0x040fe200078e00ff */
[C---:B------:R-:W-:Y:S02]  /*00c0*/  ISETP.GT.U32.AND P0, PT, R2.reuse, 0x31, PT ;  /* 0x000000310200780c */ /* 0x040fe40003f04070 */
[----:B------:R-:W-:Y:S02]  /*00d0*/  LOP3.LUT R0, R2, 0xfffffffe, RZ, 0xc0, !PT ;  /* 0xfffffffe02007812 */ /* 0x000fe400078ec0ff */
[----:B------:R-:W-:-:S03]  /*00e0*/  LOP3.LUT R3, R3, 0x4, RZ, 0xc0, !PT ;  /* 0x0000000403037812 */ /* 0x000fc600078ec0ff */
[----:B------:R-:W-:-:S05]  /*00f0*/  IMAD R0, R0, 0x7, RZ ;  /* 0x0000000700007824 */ /* 0x000fca00078e02ff */
[----:B------:R-:W-:Y:S01]  /*0100*/  LEA.HI R16, R0, R3, RZ, 0x1f ;  /* 0x0000000300107211 */ /* 0x000fe200078ff8ff */
[----:B------:R-:W-:Y:S06]  /*0110*/  @P0 BRA `(.L_x_1) ;  /* 0x0000000000280947 */ /* 0x000fec0003800000 */
[----:B------:R-:W-:Y:S01]  /*0120*/  LOP3.LUT R3, R2, 0x1, RZ, 0xc0, !PT ;  /* 0x0000000102037812 */ /* 0x000fe200078ec0ff */
[----:B------:R0:W-:Y:S01]  /*0130*/  STL [R1+0x8], R16 ;  /* 0x0000081001007387 */ /* 0x0001e20000100800 */
[----:B------:R-:W-:Y:S01]  /*0140*/  MOV R0, 0x0 ;  /* 0x0000000000007802 */ /* 0x000fe20000000f00 */
[----:B------:R-:W1:Y:S02]  /*0150*/  LDCU.64 UR4, c[0x4][0x8] ;  /* 0x01000100ff0477ac */ /* 0x000e640008000a00 */
[----:B------:R0:W-:Y:S01]  /*0160*/  STL.64 [R1], R2 ;  /* 0x0000000201007387 */ /* 0x0001e20000100a00 */
[----:B------:R0:W2:Y:S01]  /*0170*/  LDC.64 R8, c[0x4][R0] ;  /* 0x0100000000087b82 */ /* 0x0000a20000000a00 */
[----:B-1----:R-:W-:Y:S02]  /*0180*/  IMAD.U32 R4, RZ, RZ, UR4 ;  /* 0x00000004ff047e24 */ /* 0x002fe4000f8e00ff */
[----:B0-----:R-:W-:-:S07]  /*0190*/  IMAD.U32 R5, RZ, RZ, UR5 ;  /* 0x00000005ff057e24 */ /* 0x001fce000f8e00ff */
[----:B------:R-:W-:-:S07]  /*01a0*/  LEPC R20, `(.L_x_1) ;  /* 0x000000001014794e */ /* 0x000fce0000000000 */
[----:B--2---:R-:W-:Y:S05]  /*01b0*/  CALL.ABS.NOINC R8 ;  /* 0x0000000008007343 */ /* 0x004fea0003c00000 */
.L_x_1:
[----:B------:R-:W-:Y:S05]  /*01c0*/  BSYNC.RECONVERGENT B6 ;  /* 0x0000000000067941 */ /* 0x000fea0003800200 */
.L_x_0:
[----:B------:R-:W0:Y:S02]  /*01d0*/  LDCU UR4, c[0x0][0x388] ;  /* 0x00007100ff0477ac */ /* 0x000e240008000800 */
[----:B0-----:R-:W-:-:S13]  /*01e0*/  ISETP.GE.U32.AND P0, PT, R16, UR4, PT ;  /* 0x0000000410007c0c */ /* 0x001fda000bf06070 */
[----:B------:R-:W-:Y:S05]  /*01f0*/  @P0 EXIT ;  /* 0x000000000000094d */ /* 0x000fea0003800000 */
[----:B------:R-:W0:Y:S01]  /*0200*/  LDC.64 R2, c[0x0][0x380] ;  /* 0x0000e000ff027b82 */ /* 0x000e220000000a00 */
[----:B------:R-:W1:Y:S01]  /*0210*/  LDCU.64 UR4, c[0x0][0x358] ;  /* 0x00006b00ff0477ac */ /* 0x000e620008000a00 */
[----:B0-----:R-:W-:-:S05]  /*0220*/  IMAD.WIDE.U32 R16, R16, 0x4, R2 ;  /* 0x0000000410107825 */ /* 0x001fca00078e0002 */
[----:B-1----:R-:W2:Y:S04]  /*0230*/  LDG.E R0, desc[UR4][R16.64+0x8] ;  /* 0x0000080410007981 */ /* 0x002ea8000c1e1900 */
[----:B------:R-:W2:Y:S02]  /*0240*/  LDG.E R3, desc[UR4][R16.64] ;  /* 0x0000000410037981 */ /* 0x000ea4000c1e1900 */
[----:B--2---:R-:W-:-:S05]  /*0250*/  FADD R3, R0, R3 ;  /* 0x0000000300037221 */ /* 0x004fca0000000000 */
[----:B------:R-:W-:Y:S01]  /*0260*/  STG.E desc[UR4][R16.64], R3 ;  /* 0x0000000310007986 */ /* 0x000fe2000c101904 */
[----:B------:R-:W-:Y:S05]  /*0270*/  EXIT ;  /* 0x000000000000794d */ /* 0x000fea0003800000 */
.L_x_2:
[----:B------:R-:W-:-:S00]  /*0280*/  BRA `(.L_x_2) ;  /* 0xfffffffc00fc7947 */ /* 0x000fc0000383ffff */
[----:B------:R-:W-:-:S00]  /*0290*/  NOP ;  /* 0x0000000000007918 */ /* 0x000fc00000000000 */
        /* <DEDUP_REMOVED lines=14> */
.L_x_3:


//--------------------- .nv.global.init           --------------------------
	.section	.nv.global.init,"aw",@progbits
.nv.global.init:
	.type		$str,@object
	.size		$str,(.L_0 - $str)
$str:
        /*0000*/ 	.byte	0x25, 0x64, 0x20, 0x20, 0x25, 0x64, 0x20, 0x20, 0x25, 0x64, 0x0a, 0x00
.L_0:


//--------------------- .nv.shared.reserved.0     --------------------------
	.section	.nv.shared.reserved.0,"aw",@nobits
	.weak		__nv_reservedSMEM_offset_0_alias
	.size		__nv_reservedSMEM_offset_0_alias, 0, 64
	.other		__nv_reservedSMEM_offset_0_alias,@"STO_CUDA_RESERVED_SHARED STV_DEFAULT"
__nv_reservedSMEM_offset_0_alias:
	.zero		0
	.zero		64


//--------------------- .nv.constant0.sum_every_n_upto_m_2_7_f --------------------------
	.section	.nv.constant0.sum_every_n_upto_m_2_7_f,"a",@progbits
	.sectionflags	@""
	.align	4
.nv.constant0.sum_every_n_upto_m_2_7_f:
	.zero		908


//--------------------- SYMBOLS --------------------------

	.type		.nv.reservedSmem.offset0,@object
	.size		.nv.reservedSmem.offset0,0x4
	.type		vprintf,@function
